//
// Generated by NVIDIA NVVM Compiler
//
// Compiler Build ID: CL-36424714
// Cuda compilation tools, release 13.0, V13.0.88
// Based on NVVM 20.0.0
//

.version 9.0
.target sm_100
.address_size 64

	// .globl	_Z21kernelMatrixOperationPcPiS_

.visible .entry _Z21kernelMatrixOperationPcPiS_(
	.param .u64 .ptr .align 1 _Z21kernelMatrixOperationPcPiS__param_0,
	.param .u64 .ptr .align 1 _Z21kernelMatrixOperationPcPiS__param_1,
	.param .u64 .ptr .align 1 _Z21kernelMatrixOperationPcPiS__param_2
)
{
	.reg .pred 	%p<12>;
	.reg .b16 	%rs<2>;
	.reg .b32 	%r<110>;
	.reg .b64 	%rd<26>;

	ld.param.u64 	%rd10, [_Z21kernelMatrixOperationPcPiS__param_0];
	ld.param.u64 	%rd12, [_Z21kernelMatrixOperationPcPiS__param_1];
	ld.param.u64 	%rd11, [_Z21kernelMatrixOperationPcPiS__param_2];
	cvta.to.global.u64 	%rd1, %rd12;
	mov.u32 	%r1, %tid.x;
	setp.eq.s32 	%p1, %r1, 0;
	mov.b32 	%r106, 0;
	@%p1 bra 	$L__BB0_13;
	and.b32  	%r2, %r1, 15;
	setp.lt.u32 	%p2, %r1, 16;
	mov.b32 	%r96, 0;
	mov.u32 	%r106, %r96;
	@%p2 bra 	$L__BB0_4;
	and.b32  	%r96, %r1, 1008;
	neg.s32 	%r107, %r96;
	add.s64 	%rd25, %rd1, 32;
	mov.b32 	%r106, 0;
$L__BB0_3:
	.pragma "nounroll";
	ld.global.u32 	%r36, [%rd25+-32];
	add.s32 	%r37, %r36, %r106;
	ld.global.u32 	%r38, [%rd25+-28];
	add.s32 	%r39, %r38, %r37;
	ld.global.u32 	%r40, [%rd25+-24];
	add.s32 	%r41, %r40, %r39;
	ld.global.u32 	%r42, [%rd25+-20];
	add.s32 	%r43, %r42, %r41;
	ld.global.u32 	%r44, [%rd25+-16];
	add.s32 	%r45, %r44, %r43;
	ld.global.u32 	%r46, [%rd25+-12];
	add.s32 	%r47, %r46, %r45;
	ld.global.u32 	%r48, [%rd25+-8];
	add.s32 	%r49, %r48, %r47;
	ld.global.u32 	%r50, [%rd25+-4];
	add.s32 	%r51, %r50, %r49;
	ld.global.u32 	%r52, [%rd25];
	add.s32 	%r53, %r52, %r51;
	ld.global.u32 	%r54, [%rd25+4];
	add.s32 	%r55, %r54, %r53;
	ld.global.u32 	%r56, [%rd25+8];
	add.s32 	%r57, %r56, %r55;
	ld.global.u32 	%r58, [%rd25+12];
	add.s32 	%r59, %r58, %r57;
	ld.global.u32 	%r60, [%rd25+16];
	add.s32 	%r61, %r60, %r59;
	ld.global.u32 	%r62, [%rd25+20];
	add.s32 	%r63, %r62, %r61;
	ld.global.u32 	%r64, [%rd25+24];
	add.s32 	%r65, %r64, %r63;
	ld.global.u32 	%r66, [%rd25+28];
	add.s32 	%r106, %r66, %r65;
	add.s32 	%r107, %r107, 16;
	add.s64 	%rd25, %rd25, 64;
	setp.eq.s32 	%p3, %r107, 0;
	@%p3 bra 	$L__BB0_4;
	bra.uni 	$L__BB0_3;
$L__BB0_4:
	setp.eq.s32 	%p4, %r2, 0;
	@%p4 bra 	$L__BB0_13;
	and.b32  	%r8, %r1, 7;
	setp.lt.u32 	%p5, %r2, 8;
	@%p5 bra 	$L__BB0_7;
	mul.wide.u32 	%rd13, %r96, 4;
	add.s64 	%rd14, %rd1, %rd13;
	ld.global.u32 	%r68, [%rd14];
	add.s32 	%r69, %r68, %r106;
	ld.global.u32 	%r70, [%rd14+4];
	add.s32 	%r71, %r70, %r69;
	ld.global.u32 	%r72, [%rd14+8];
	add.s32 	%r73, %r72, %r71;
	ld.global.u32 	%r74, [%rd14+12];
	add.s32 	%r75, %r74, %r73;
	ld.global.u32 	%r76, [%rd14+16];
	add.s32 	%r77, %r76, %r75;
	ld.global.u32 	%r78, [%rd14+20];
	add.s32 	%r79, %r78, %r77;
	ld.global.u32 	%r80, [%rd14+24];
	add.s32 	%r81, %r80, %r79;
	ld.global.u32 	%r82, [%rd14+28];
	add.s32 	%r106, %r82, %r81;
	add.s32 	%r96, %r96, 8;
$L__BB0_7:
	setp.eq.s32 	%p6, %r8, 0;
	@%p6 bra 	$L__BB0_13;
	and.b32  	%r14, %r1, 3;
	setp.lt.u32 	%p7, %r8, 4;
	@%p7 bra 	$L__BB0_10;
	mul.wide.u32 	%rd15, %r96, 4;
	add.s64 	%rd16, %rd1, %rd15;
	ld.global.u32 	%r84, [%rd16];
	add.s32 	%r85, %r84, %r106;
	ld.global.u32 	%r86, [%rd16+4];
	add.s32 	%r87, %r86, %r85;
	ld.global.u32 	%r88, [%rd16+8];
	add.s32 	%r89, %r88, %r87;
	ld.global.u32 	%r90, [%rd16+12];
	add.s32 	%r106, %r90, %r89;
	add.s32 	%r96, %r96, 4;
$L__BB0_10:
	setp.eq.s32 	%p8, %r14, 0;
	@%p8 bra 	$L__BB0_13;
	mul.wide.u32 	%rd17, %r96, 4;
	add.s64 	%rd24, %rd1, %rd17;
	neg.s32 	%r104, %r14;
$L__BB0_12:
	.pragma "nounroll";
	ld.global.u32 	%r91, [%rd24];
	add.s32 	%r106, %r91, %r106;
	add.s64 	%rd24, %rd24, 4;
	add.s32 	%r104, %r104, 1;
	setp.ne.s32 	%p9, %r104, 0;
	@%p9 bra 	$L__BB0_12;
$L__BB0_13:
	mul.wide.u32 	%rd18, %r1, 4;
	add.s64 	%rd6, %rd1, %rd18;
	ld.global.u32 	%r92, [%rd6];
	setp.lt.s32 	%p10, %r92, 1;
	@%p10 bra 	$L__BB0_16;
	cvt.u64.u32 	%rd19, %r1;
	cvta.to.global.u64 	%rd20, %rd10;
	add.s64 	%rd21, %rd20, %rd19;
	ld.global.u8 	%rs1, [%rd21];
	cvta.to.global.u64 	%rd7, %rd11;
	mov.u32 	%r109, %r106;
$L__BB0_15:
	cvt.s64.s32 	%rd22, %r109;
	add.s64 	%rd23, %rd7, %rd22;
	st.global.u8 	[%rd23], %rs1;
	add.s32 	%r109, %r109, 1;
	ld.global.u32 	%r93, [%rd6];
	add.s32 	%r94, %r93, %r106;
	setp.lt.s32 	%p11, %r109, %r94;
	@%p11 bra 	$L__BB0_15;
$L__BB0_16:
	ret;

}


// ===== COMPILED SASS (sm_100) =====

	.target	sm_100

	.elftype	@"ET_EXEC"


//--------------------- .note.nv.tkinfo           --------------------------
	.section	.note.nv.tkinfo,"",@"SHT_NOTE"
	.sectionflags	@"SHF_NOTE_NV_TKINFO"
	.tkinfo
        /*0018*/ 	.word	0x00000002
        /*0030*/ 	.string	""
        /*0030*/ 	.string	"ptxas"
        /*0030*/ 	.string	"Cuda compilation tools, release 13.0, V13.0.88"
        /*0030*/ 	.string	"Build cuda_13.0.r13.0/compiler.36424714_0"
        /*0030*/ 	.string	"-arch sm_100 -m 64 "



//--------------------- .note.nv.cuinfo           --------------------------
	.section	.note.nv.cuinfo,"",@"SHT_NOTE"
	.sectionflags	@"SHF_NOTE_NV_CUINFO"
        /*0018*/ 	.short	0x0002
        /*001a*/ 	.short	0x0064
        /*001c*/ 	.short	0x0082
	.zero		2


//--------------------- .nv.info                  --------------------------
	.section	.nv.info,"",@"SHT_CUDA_INFO"
	.align	4


	//----- nvinfo : EIATTR_REGCOUNT
	.align		4
        /*0000*/ 	.byte	0x04, 0x2f
        /*0002*/ 	.short	(.L_1 - .L_0)
	.align		4
.L_0:
        /*0004*/ 	.word	index@(_Z21kernelMatrixOperationPcPiS_)
        /*0008*/ 	.word	0x0000001a


	//----- nvinfo : EIATTR_FRAME_SIZE
	.align		4
.L_1:
        /*000c*/ 	.byte	0x04, 0x11
        /*000e*/ 	.short	(.L_3 - .L_2)
	.align		4
.L_2:
        /*0010*/ 	.word	index@(_Z21kernelMatrixOperationPcPiS_)
        /*0014*/ 	.word	0x00000000


	//----- nvinfo : EIATTR_MIN_STACK_SIZE
	.align		4
.L_3:
        /*0018*/ 	.byte	0x04, 0x12
        /*001a*/ 	.short	(.L_5 - .L_4)
	.align		4
.L_4:
        /*001c*/ 	.word	index@(_Z21kernelMatrixOperationPcPiS_)
        /*0020*/ 	.word	0x00000000
.L_5:


//--------------------- .nv.compat                --------------------------
	.section	.nv.compat,"",@"SHT_CUDA_COMPAT_INFO"
	.align	4
        /*0000*/ 	.byte	0x02, 0x09, 0x00, 0x00, 0x02, 0x02, 0x01, 0x00, 0x02, 0x05, 0x05, 0x00, 0x03, 0x07, 0x01, 0x01
        /*0010*/ 	.byte	0x02, 0x03, 0x00, 0x00, 0x02, 0x06, 0x01, 0x00, 0x04, 0x0b, 0x08, 0x00, 0x09, 0x00, 0x00, 0x00
        /*0020*/ 	.byte	0x00, 0x00, 0x00, 0x00


//--------------------- .nv.info._Z21kernelMatrixOperationPcPiS_ --------------------------
	.section	.nv.info._Z21kernelMatrixOperationPcPiS_,"",@"SHT_CUDA_INFO"
	.sectionflags	@""
	.align	4


	//----- nvinfo : EIATTR_CUDA_API_VERSION
	.align		4
        /*0000*/ 	.byte	0x04, 0x37
        /*0002*/ 	.short	(.L_7 - .L_6)
.L_6:
        /*0004*/ 	.word	0x00000082


	//----- nvinfo : EIATTR_KPARAM_INFO
	.align		4
.L_7:
        /*0008*/ 	.byte	0x04, 0x17
        /*000a*/ 	.short	(.L_9 - .L_8)
.L_8:
        /*000c*/ 	.word	0x00000000
        /*0010*/ 	.short	0x0002
        /*0012*/ 	.short	0x0010
        /*0014*/ 	.byte	0x00, 0xf5, 0x21, 0x00


	//----- nvinfo : EIATTR_KPARAM_INFO
	.align		4
.L_9:
        /*0018*/ 	.byte	0x04, 0x17
        /*001a*/ 	.short	(.L_11 - .L_10)
.L_10:
        /*001c*/ 	.word	0x00000000
        /*0020*/ 	.short	0x0001
        /*0022*/ 	.short	0x0008
        /*0024*/ 	.byte	0x00, 0xf5, 0x21, 0x00


	//----- nvinfo : EIATTR_KPARAM_INFO
	.align		4
.L_11:
        /*0028*/ 	.byte	0x04, 0x17
        /*002a*/ 	.short	(.L_13 - .L_12)
.L_12:
        /*002c*/ 	.word	0x00000000
        /*0030*/ 	.short	0x0000
        /*0032*/ 	.short	0x0000
        /*0034*/ 	.byte	0x00, 0xf5, 0x21, 0x00


	//----- nvinfo : EIATTR_SPARSE_MMA_MASK
	.align		4
.L_13:
        /*0038*/ 	.byte	0x03, 0x50
        /*003a*/ 	.short	0x0000


	//----- nvinfo : EIATTR_MAXREG_COUNT
	.align		4
        /*003c*/ 	.byte	0x03, 0x1b
        /*003e*/ 	.short	0x00ff


	//----- nvinfo : EIATTR_MERCURY_ISA_VERSION
	.align		4
        /*0040*/ 	.byte	0x03, 0x5f
        /*0042*/ 	.short	0x0101


	//----- nvinfo : EIATTR_VRC_CTA_INIT_COUNT
	.align		4
        /*0044*/ 	.byte	0x02, 0x4a
	.zero		1
	.zero		1


	//----- nvinfo : EIATTR_EXIT_INSTR_OFFSETS
	.align		4
        /*0048*/ 	.byte	0x04, 0x1c
        /*004a*/ 	.short	(.L_15 - .L_14)


	//   ....[0]....
.L_14:
        /*004c*/ 	.word	0x000006b0


	//   ....[1]....
        /*0050*/ 	.word	0x000007a0


	//----- nvinfo : EIATTR_CRS_STACK_SIZE
	.align		4
.L_15:
        /*0054*/ 	.byte	0x04, 0x1e
        /*0056*/ 	.short	(.L_17 - .L_16)
.L_16:
        /*0058*/ 	.word	0x00000000


	//----- nvinfo : EIATTR_CBANK_PARAM_SIZE
	.align		4
.L_17:
        /*005c*/ 	.byte	0x03, 0x19
        /*005e*/ 	.short	0x0018


	//----- nvinfo : EIATTR_PARAM_CBANK
	.align		4
        /*0060*/ 	.byte	0x04, 0x0a
        /*0062*/ 	.short	(.L_19 - .L_18)
	.align		4
.L_18:
        /*0064*/ 	.word	index@(.nv.constant0._Z21kernelMatrixOperationPcPiS_)
        /*0068*/ 	.short	0x0380
        /*006a*/ 	.short	0x0018


	//----- nvinfo : EIATTR_SW_WAR
	.align		4
.L_19:
        /*006c*/ 	.byte	0x04, 0x36
        /*006e*/ 	.short	(.L_21 - .L_20)
.L_20:
        /*0070*/ 	.word	0x00000008
.L_21:


//--------------------- .nv.callgraph             --------------------------
	.section	.nv.callgraph,"",@"SHT_CUDA_CALLGRAPH"
	.align	4
	.sectionentsize	8
	.align		4
        /*0000*/ 	.word	0x00000000
	.align		4
        /*0004*/ 	.word	0xffffffff
	.align		4
        /*0008*/ 	.word	0x00000000
	.align		4
        /*000c*/ 	.word	0xfffffffe
	.align		4
        /*0010*/ 	.word	0x00000000
	.align		4
        /*0014*/ 	.word	0xfffffffd
	.align		4
        /*0018*/ 	.word	0x00000000
	.align		4
        /*001c*/ 	.word	0xfffffffc


//--------------------- .text._Z21kernelMatrixOperationPcPiS_ --------------------------
	.section	.text._Z21kernelMatrixOperationPcPiS_,"ax",@progbits
	.align	128
        .global         _Z21kernelMatrixOperationPcPiS_
        .type           _Z21kernelMatrixOperationPcPiS_,@function
        .size           _Z21kernelMatrixOperationPcPiS_,(.L_x_12 - _Z21kernelMatrixOperationPcPiS_)
        .other          _Z21kernelMatrixOperationPcPiS_,@"STO_CUDA_ENTRY STV_DEFAULT"
_Z21kernelMatrixOperationPcPiS_:
.text._Z21kernelMatrixOperationPcPiS_:
[----:B------:R-:W-:Y:S01]  /*0000*/  LDC R1, c[0x0][0x37c] ;  /* 0x0000df00ff017b82 */ /* 0x000fe20000000800 */
[----:B------:R-:W0:Y:S01]  /*0010*/  S2R R2, SR_TID.X ;  /* 0x0000000000027919 */ /* 0x000e220000002100 */
[----:B------:R-:W1:Y:S01]  /*0020*/  LDCU.64 UR6, c[0x0][0x358] ;  /* 0x00006b00ff0677ac */ /* 0x000e620008000a00 */
[----:B------:R-:W-:Y:S01]  /*0030*/  BSSY.RECONVERGENT B0, `(.L_x_0) ;  /* 0x0000063000007945 */ /* 0x000fe20003800200 */
[----:B------:R-:W-:Y:S01]  /*0040*/  IMAD.MOV.U32 R0, RZ, RZ, RZ ;  /* 0x000000ffff007224 */ /* 0x000fe200078e00ff */
[----:B0-----:R-:W-:-:S13]  /*0050*/  ISETP.NE.AND P0, PT, R2, RZ, PT ;  /* 0x000000ff0200720c */ /* 0x001fda0003f05270 */
[----:B-1----:R-:W-:Y:S05]  /*0060*/  @!P0 BRA `(.L_x_1) ;  /* 0x00000004007c8947 */ /* 0x002fea0003800000 */
[C---:B------:R-:W-:Y:S01]  /*0070*/  ISETP.GE.U32.AND P1, PT, R2.reuse, 0x10, PT ;  /* 0x000000100200780c */ /* 0x040fe20003f26070 */
[----:B------:R-:W-:Y:S01]  /*0080*/  BSSY.RECONVERGENT B1, `(.L_x_2) ;  /* 0x000002c000017945 */ /* 0x000fe20003800200 */
[----:B------:R-:W-:Y:S01]  /*0090*/  LOP3.LUT R23, R2, 0xf, RZ, 0xc0, !PT ;  /* 0x0000000f02177812 */ /* 0x000fe200078ec0ff */
[----:B------:R-:W-:Y:S02]  /*00a0*/  IMAD.MOV.U32 R3, RZ, RZ, RZ ;  /* 0x000000ffff037224 */ /* 0x000fe400078e00ff */
[----:B------:R-:W-:Y:S01]  /*00b0*/  IMAD.MOV.U32 R0, RZ, RZ, RZ ;  /* 0x000000ffff007224 */ /* 0x000fe200078e00ff */
[----:B------:R-:W-:-:S07]  /*00c0*/  ISETP.NE.AND P0, PT, R23, RZ, PT ;  /* 0x000000ff1700720c */ /* 0x000fce0003f05270 */
[----:B------:R-:W-:Y:S06]  /*00d0*/  @!P1 BRA `(.L_x_3) ;  /* 0x0000000000989947 */ /* 0x000fec0003800000 */
[----:B------:R-:W0:Y:S01]  /*00e0*/  LDCU.64 UR4, c[0x0][0x388] ;  /* 0x00007100ff0477ac */ /* 0x000e220008000a00 */
[----:B------:R-:W-:Y:S01]  /*00f0*/  LOP3.LUT R3, R2, 0x3f0, RZ, 0xc0, !PT ;  /* 0x000003f002037812 */ /* 0x000fe200078ec0ff */
[----:B------:R-:W-:-:S04]  /*0100*/  IMAD.MOV.U32 R0, RZ, RZ, RZ ;  /* 0x000000ffff007224 */ /* 0x000fc800078e00ff */
[----:B------:R-:W-:Y:S01]  /*0110*/  IMAD.MOV R6, RZ, RZ, -R3 ;  /* 0x000000ffff067224 */ /* 0x000fe200078e0a03 */
[----:B0-----:R-:W-:-:S04]  /*0120*/  UIADD3 UR4, UP0, UPT, UR4, 0x20, URZ ;  /* 0x0000002004047890 */ /* 0x001fc8000ff1e0ff */
[----:B------:R-:W-:Y:S02]  /*0130*/  UIADD3.X UR5, UPT, UPT, URZ, UR5, URZ, UP0, !UPT ;  /* 0x00000005ff057290 */ /* 0x000fe400087fe4ff */
[----:B------:R-:W-:-:S04]  /*0140*/  IMAD.U32 R12, RZ, RZ, UR4 ;  /* 0x00000004ff0c7e24 */ /* 0x000fc8000f8e00ff */
[----:B------:R-:W-:-:S07]  /*0150*/  IMAD.U32 R5, RZ, RZ, UR5 ;  /* 0x00000005ff057e24 */ /* 0x000fce000f8e00ff */
.L_x_4:
[----:B------:R-:W-:-:S05]  /*0160*/  IMAD.MOV.U32 R4, RZ, RZ, R12 ;  /* 0x000000ffff047224 */ /* 0x000fca00078e000c */
[----:B------:R-:W2:Y:S04]  /*0170*/  LDG.E R11, desc[UR6][R4.64+-0x20] ;  /* 0xffffe006040b7981 */ /* 0x000ea8000c1e1900 */
[----:B------:R-:W2:Y:S04]  /*0180*/  LDG.E R12, desc[UR6][R4.64+-0x1c] ;  /* 0xffffe406040c7981 */ /* 0x000ea8000c1e1900 */
[----:B------:R-:W3:Y:S04]  /*0190*/  LDG.E R14, desc[UR6][R4.64+-0x18] ;  /* 0xffffe806040e7981 */ /* 0x000ee8000c1e1900 */
[----:B------:R-:W3:Y:S04]  /*01a0*/  LDG.E R13, desc[UR6][R4.64+-0x14] ;  /* 0xffffec06040d7981 */ /* 0x000ee8000c1e1900 */
[----:B------:R-:W4:Y:S04]  /*01b0*/  LDG.E R16, desc[UR6][R4.64+-0x10] ;  /* 0xfffff00604107981 */ /* 0x000f28000c1e1900 */
[----:B------:R-:W4:Y:S04]  /*01c0*/  LDG.E R15, desc[UR6][R4.64+-0xc] ;  /* 0xfffff406040f7981 */ /* 0x000f28000c1e1900 */
[----:B------:R-:W5:Y:S04]  /*01d0*/  LDG.E R18, desc[UR6][R4.64+-0x8] ;  /* 0xfffff80604127981 */ /* 0x000f68000c1e1900 */
        /* <DEDUP_REMOVED lines=8> */
[----:B------:R0:W5:Y:S01]  /*0260*/  LDG.E R7, desc[UR6][R4.64+0x1c] ;  /* 0x00001c0604077981 */ /* 0x000162000c1e1900 */
[----:B------:R-:W-:-:S05]  /*0270*/  VIADD R6, R6, 0x10 ;  /* 0x0000001006067836 */ /* 0x000fca0000000000 */
[----:B------:R-:W-:Y:S02]  /*0280*/  ISETP.NE.AND P1, PT, R6, RZ, PT ;  /* 0x000000ff0600720c */ /* 0x000fe40003f25270 */
[----:B--2---:R-:W-:Y:S02]  /*0290*/  IADD3 R11, PT, PT, R12, R11, R0 ;  /* 0x0000000b0c0b7210 */ /* 0x004fe40007ffe000 */
[----:B------:R-:W-:-:S05]  /*02a0*/  IADD3 R12, P2, PT, R4, 0x40, RZ ;  /* 0x00000040040c7810 */ /* 0x000fca0007f5e0ff */
[----:B0-----:R-:W-:Y:S01]  /*02b0*/  IMAD.X R5, RZ, RZ, R5, P2 ;  /* 0x000000ffff057224 */ /* 0x001fe200010e0605 */
[----:B---3--:R-:W-:-:S04]  /*02c0*/  IADD3 R11, PT, PT, R13, R14, R11 ;  /* 0x0000000e0d0b7210 */ /* 0x008fc80007ffe00b */
[----:B----4-:R-:W-:-:S04]  /*02d0*/  IADD3 R11, PT, PT, R15, R16, R11 ;  /* 0x000000100f0b7210 */ /* 0x010fc80007ffe00b */
[----:B-----5:R-:W-:-:S04]  /*02e0*/  IADD3 R11, PT, PT, R17, R18, R11 ;  /* 0x00000012110b7210 */ /* 0x020fc80007ffe00b */
[----:B------:R-:W-:-:S04]  /*02f0*/  IADD3 R11, PT, PT, R19, R20, R11 ;  /* 0x00000014130b7210 */ /* 0x000fc80007ffe00b */
[----:B------:R-:W-:-:S04]  /*0300*/  IADD3 R11, PT, PT, R21, R22, R11 ;  /* 0x00000016150b7210 */ /* 0x000fc80007ffe00b */
[----:B------:R-:W-:-:S04]  /*0310*/  IADD3 R9, PT, PT, R10, R9, R11 ;  /* 0x000000090a097210 */ /* 0x000fc80007ffe00b */
[----:B------:R-:W-:Y:S01]  /*0320*/  IADD3 R0, PT, PT, R7, R8, R9 ;  /* 0x0000000807007210 */ /* 0x000fe20007ffe009 */
[----:B------:R-:W-:Y:S06]  /*0330*/  @P1 BRA `(.L_x_4) ;  /* 0xfffffffc00881947 */ /* 0x000fec000383ffff */
.L_x_3:
[----:B------:R-:W-:Y:S05]  /*0340*/  BSYNC.RECONVERGENT B1 ;  /* 0x0000000000017941 */ /* 0x000fea0003800200 */
.L_x_2:
[----:B------:R-:W-:Y:S05]  /*0350*/  @!P0 BRA `(.L_x_1) ;  /* 0x0000000000c08947 */ /* 0x000fea0003800000 */
[----:B------:R-:W-:Y:S01]  /*0360*/  ISETP.GE.U32.AND P0, PT, R23, 0x8, PT ;  /* 0x000000081700780c */ /* 0x000fe20003f06070 */
[----:B------:R-:W-:Y:S01]  /*0370*/  BSSY.RECONVERGENT B1, `(.L_x_5) ;  /* 0x0000013000017945 */ /* 0x000fe20003800200 */
[----:B------:R-:W-:-:S04]  /*0380*/  LOP3.LUT R14, R2, 0x7, RZ, 0xc0, !PT ;  /* 0x00000007020e7812 */ /* 0x000fc800078ec0ff */
[----:B------:R-:W-:-:S07]  /*0390*/  ISETP.NE.AND P1, PT, R14, RZ, PT ;  /* 0x000000ff0e00720c */ /* 0x000fce0003f25270 */
[----:B------:R-:W-:Y:S06]  /*03a0*/  @!P0 BRA `(.L_x_6) ;  /* 0x00000000003c8947 */ /* 0x000fec0003800000 */
[----:B------:R-:W0:Y:S02]  /*03b0*/  LDC.64 R4, c[0x0][0x388] ;  /* 0x0000e200ff047b82 */ /* 0x000e240000000a00 */
[----:B0-----:R-:W-:-:S05]  /*03c0*/  IMAD.WIDE.U32 R4, R3, 0x4, R4 ;  /* 0x0000000403047825 */ /* 0x001fca00078e0004 */
[----:B------:R-:W2:Y:S04]  /*03d0*/  LDG.E R7, desc[UR6][R4.64] ;  /* 0x0000000604077981 */ /* 0x000ea8000c1e1900 */
[----:B------:R-:W2:Y:S04]  /*03e0*/  LDG.E R6, desc[UR6][R4.64+0x4] ;  /* 0x0000040604067981 */ /* 0x000ea8000c1e1900 */
[----:B------:R-:W3:Y:S04]  /*03f0*/  LDG.E R9, desc[UR6][R4.64+0x8] ;  /* 0x0000080604097981 */ /* 0x000ee8000c1e1900 */
[----:B------:R-:W3:Y:S04]  /*0400*/  LDG.E R8, desc[UR6][R4.64+0xc] ;  /* 0x00000c0604087981 */ /* 0x000ee8000c1e1900 */
[----:B------:R-:W4:Y:S04]  /*0410*/  LDG.E R11, desc[UR6][R4.64+0x10] ;  /* 0x00001006040b7981 */ /* 0x000f28000c1e1900 */
[----:B------:R-:W4:Y:S04]  /*0420*/  LDG.E R10, desc[UR6][R4.64+0x14] ;  /* 0x00001406040a7981 */ /* 0x000f28000c1e1900 */
[----:B------:R-:W5:Y:S04]  /*0430*/  LDG.E R13, desc[UR6][R4.64+0x18] ;  /* 0x00001806040d7981 */ /* 0x000f68000c1e1900 */
[----:B------:R-:W5:Y:S01]  /*0440*/  LDG.E R12, desc[UR6][R4.64+0x1c] ;  /* 0x00001c06040c7981 */ /* 0x000f62000c1e1900 */
[----:B------:R-:W-:Y:S01]  /*0450*/  VIADD R3, R3, 0x8 ;  /* 0x0000000803037836 */ /* 0x000fe20000000000 */
[----:B--2---:R-:W-:-:S04]  /*0460*/  IADD3 R6, PT, PT, R6, R7, R0 ;  /* 0x0000000706067210 */ /* 0x004fc80007ffe000 */
[----:B---3--:R-:W-:-:S04]  /*0470*/  IADD3 R6, PT, PT, R8, R9, R6 ;  /* 0x0000000908067210 */ /* 0x008fc80007ffe006 */
[----:B----4-:R-:W-:-:S04]  /*0480*/  IADD3 R6, PT, PT, R10, R11, R6 ;  /* 0x0000000b0a067210 */ /* 0x010fc80007ffe006 */
[----:B-----5:R-:W-:-:S07]  /*0490*/  IADD3 R0, PT, PT, R12, R13, R6 ;  /* 0x0000000d0c007210 */ /* 0x020fce0007ffe006 */
.L_x_6:
[----:B------:R-:W-:Y:S05]  /*04a0*/  BSYNC.RECONVERGENT B1 ;  /* 0x0000000000017941 */ /* 0x000fea0003800200 */
.L_x_5:
        /* <DEDUP_REMOVED lines=11> */
[----:B------:R-:W3:Y:S01]  /*0560*/  LDG.E R10, desc[UR6][R4.64+0xc] ;  /* 0x00000c06040a7981 */ /* 0x000ee2000c1e1900 */
[----:B------:R-:W-:Y:S01]  /*0570*/  VIADD R3, R3, 0x4 ;  /* 0x0000000403037836 */ /* 0x000fe20000000000 */
[----:B--2---:R-:W-:-:S04]  /*0580*/  IADD3 R0, PT, PT, R8, R7, R0 ;  /* 0x0000000708007210 */ /* 0x004fc80007ffe000 */
[----:B---3--:R-:W-:-:S07]  /*0590*/  IADD3 R0, PT, PT, R10, R9, R0 ;  /* 0x000000090a007210 */ /* 0x008fce0007ffe000 */
.L_x_8:
[----:B------:R-:W-:Y:S05]  /*05a0*/  BSYNC.RECONVERGENT B1 ;  /* 0x0000000000017941 */ /* 0x000fea0003800200 */
.L_x_7:
[----:B------:R-:W-:Y:S05]  /*05b0*/  @!P1 BRA `(.L_x_1) ;  /* 0x0000000000289947 */ /* 0x000fea0003800000 */
[----:B------:R-:W0:Y:S01]  /*05c0*/  LDC.64 R4, c[0x0][0x388] ;  /* 0x0000e200ff047b82 */ /* 0x000e220000000a00 */
[----:B------:R-:W-:Y:S02]  /*05d0*/  IMAD.MOV R6, RZ, RZ, -R6 ;  /* 0x000000ffff067224 */ /* 0x000fe400078e0a06 */
[----:B0-----:R-:W-:-:S07]  /*05e0*/  IMAD.WIDE.U32 R4, R3, 0x4, R4 ;  /* 0x0000000403047825 */ /* 0x001fce00078e0004 */
.L_x_9:
[----:B------:R0:W2:Y:S01]  /*05f0*/  LDG.E R3, desc[UR6][R4.64] ;  /* 0x0000000604037981 */ /* 0x0000a2000c1e1900 */
[----:B------:R-:W-:-:S05]  /*0600*/  VIADD R6, R6, 0x1 ;  /* 0x0000000106067836 */ /* 0x000fca0000000000 */
[----:B------:R-:W-:Y:S02]  /*0610*/  ISETP.NE.AND P0, PT, R6, RZ, PT ;  /* 0x000000ff0600720c */ /* 0x000fe40003f05270 */
[----:B0-----:R-:W-:-:S05]  /*0620*/  IADD3 R4, P1, PT, R4, 0x4, RZ ;  /* 0x0000000404047810 */ /* 0x001fca0007f3e0ff */
[----:B------:R-:W-:Y:S02]  /*0630*/  IMAD.X R5, RZ, RZ, R5, P1 ;  /* 0x000000ffff057224 */ /* 0x000fe400008e0605 */
[----:B--2---:R-:W-:-:S04]  /*0640*/  IMAD.IADD R0, R3, 0x1, R0 ;  /* 0x0000000103007824 */ /* 0x004fc800078e0200 */
[----:B------:R-:W-:Y:S05]  /*0650*/  @P0 BRA `(.L_x_9) ;  /* 0xfffffffc00e40947 */ /* 0x000fea000383ffff */
.L_x_1:
[----:B------:R-:W-:Y:S05]  /*0660*/  BSYNC.RECONVERGENT B0 ;  /* 0x0000000000007941 */ /* 0x000fea0003800200 */
.L_x_0:
[----:B------:R-:W0:Y:S02]  /*0670*/  LDC.64 R4, c[0x0][0x388] ;  /* 0x0000e200ff047b82 */ /* 0x000e240000000a00 */
[----:B0-----:R-:W-:-:S05]  /*0680*/  IMAD.WIDE.U32 R4, R2, 0x4, R4 ;  /* 0x0000000402047825 */ /* 0x001fca00078e0004 */
[----:B------:R-:W2:Y:S02]  /*0690*/  LDG.E R3, desc[UR6][R4.64] ;  /* 0x0000000604037981 */ /* 0x000ea4000c1e1900 */
[----:B--2---:R-:W-:-:S13]  /*06a0*/  ISETP.GE.AND P0, PT, R3, 0x1, PT ;  /* 0x000000010300780c */ /* 0x004fda0003f06270 */
[----:B------:R-:W-:Y:S05]  /*06b0*/  @!P0 EXIT ;  /* 0x000000000000894d */ /* 0x000fea0003800000 */
[----:B------:R-:W0:Y:S02]  /*06c0*/  LDCU.64 UR4, c[0x0][0x380] ;  /* 0x00007000ff0477ac */ /* 0x000e240008000a00 */
[----:B0-----:R-:W-:-:S05]  /*06d0*/  IADD3 R2, P0, PT, R2, UR4, RZ ;  /* 0x0000000402027c10 */ /* 0x001fca000ff1e0ff */
[----:B------:R-:W-:Y:S01]  /*06e0*/  IMAD.X R3, RZ, RZ, UR5, P0 ;  /* 0x00000005ff037e24 */ /* 0x000fe200080e06ff */
[----:B------:R-:W0:Y:S04]  /*06f0*/  LDCU.64 UR4, c[0x0][0x390] ;  /* 0x00007200ff0477ac */ /* 0x000e280008000a00 */
[----:B------:R1:W5:Y:S01]  /*0700*/  LDG.E.U8 R7, desc[UR6][R2.64] ;  /* 0x0000000602077981 */ /* 0x000362000c1e1100 */
[----:B------:R-:W-:-:S07]  /*0710*/  IMAD.MOV.U32 R6, RZ, RZ, R0 ;  /* 0x000000ffff067224 */ /* 0x000fce00078e0000 */
.L_x_10:
[----:B01----:R-:W-:-:S04]  /*0720*/  IADD3 R2, P0, PT, R6, UR4, RZ ;  /* 0x0000000406027c10 */ /* 0x003fc8000ff1e0ff */
[----:B------:R-:W-:-:S05]  /*0730*/  LEA.HI.X.SX32 R3, R6, UR5, 0x1, P0 ;  /* 0x0000000506037c11 */ /* 0x000fca00080f0eff */
[----:B-----5:R2:W-:Y:S04]  /*0740*/  STG.E.U8 desc[UR6][R2.64], R7 ;  /* 0x0000000702007986 */ /* 0x0205e8000c101106 */
[----:B------:R-:W3:Y:S01]  /*0750*/  LDG.E R9, desc[UR6][R4.64] ;  /* 0x0000000604097981 */ /* 0x000ee2000c1e1900 */
[----:B------:R-:W-:Y:S02]  /*0760*/  VIADD R6, R6, 0x1 ;  /* 0x0000000106067836 */ /* 0x000fe40000000000 */
[----:B---3--:R-:W-:-:S05]  /*0770*/  IMAD.IADD R9, R9, 0x1, R0 ;  /* 0x0000000109097824 */ /* 0x008fca00078e0200 */
[----:B------:R-:W-:-:S13]  /*0780*/  ISETP.GE.AND P0, PT, R6, R9, PT ;  /* 0x000000090600720c */ /* 0x000fda0003f06270 */
[----:B--2---:R-:W-:Y:S05]  /*0790*/  @!P0 BRA `(.L_x_10) ;  /* 0xfffffffc00e08947 */ /* 0x004fea000383ffff */
[----:B------:R-:W-:Y:S05]  /*07a0*/  EXIT ;  /* 0x000000000000794d */ /* 0x000fea0003800000 */
.L_x_11:
[----:B------:R-:W-:-:S00]  /*07b0*/  BRA `(.L_x_11) ;  /* 0xfffffffc00fc7947 */ /* 0x000fc0000383ffff */
[----:B------:R-:W-:-:S00]  /*07c0*/  NOP ;  /* 0x0000000000007918 */ /* 0x000fc00000000000 */
        /* <DEDUP_REMOVED lines=11> */
.L_x_12:


//--------------------- .nv.shared.reserved.0     --------------------------
	.section	.nv.shared.reserved.0,"aw",@nobits
	.weak		__nv_reservedSMEM_offset_0_alias
	.size		__nv_reservedSMEM_offset_0_alias, 0, 64
	.other		__nv_reservedSMEM_offset_0_alias,@"STO_CUDA_RESERVED_SHARED STV_DEFAULT"
__nv_reservedSMEM_offset_0_alias:
	.zero		0
	.zero		64


//--------------------- .nv.constant0._Z21kernelMatrixOperationPcPiS_ --------------------------
	.section	.nv.constant0._Z21kernelMatrixOperationPcPiS_,"a",@progbits
	.sectionflags	@""
	.align	4
.nv.constant0._Z21kernelMatrixOperationPcPiS_:
	.zero		920


//--------------------- SYMBOLS --------------------------

	.type		.nv.reservedSmem.offset0,@object
	.size		.nv.reservedSmem.offset0,0x4
